//
// Generated by NVIDIA NVVM Compiler
//
// Compiler Build ID: CL-36424714
// Cuda compilation tools, release 13.0, V13.0.88
// Based on NVVM 20.0.0
//

.version 9.0
.target sm_100
.address_size 64

	// .globl	_Z13square_kernelPKfPfi

.visible .entry _Z13square_kernelPKfPfi(
	.param .u64 .ptr .align 1 _Z13square_kernelPKfPfi_param_0,
	.param .u64 .ptr .align 1 _Z13square_kernelPKfPfi_param_1,
	.param .u32 _Z13square_kernelPKfPfi_param_2
)
{
	.reg .pred 	%p<2>;
	.reg .b32 	%r<6>;
	.reg .b32 	%f<3>;
	.reg .b64 	%rd<8>;

	ld.param.u64 	%rd1, [_Z13square_kernelPKfPfi_param_0];
	ld.param.u64 	%rd2, [_Z13square_kernelPKfPfi_param_1];
	ld.param.u32 	%r2, [_Z13square_kernelPKfPfi_param_2];
	mov.u32 	%r3, %ctaid.x;
	mov.u32 	%r4, %ntid.x;
	mov.u32 	%r5, %tid.x;
	mad.lo.s32 	%r1, %r3, %r4, %r5;
	setp.ge.s32 	%p1, %r1, %r2;
	@%p1 bra 	$L__BB0_2;
	cvta.to.global.u64 	%rd3, %rd1;
	cvta.to.global.u64 	%rd4, %rd2;
	mul.wide.s32 	%rd5, %r1, 4;
	add.s64 	%rd6, %rd3, %rd5;
	ld.global.f32 	%f1, [%rd6];
	mul.f32 	%f2, %f1, %f1;
	add.s64 	%rd7, %rd4, %rd5;
	st.global.f32 	[%rd7], %f2;
$L__BB0_2:
	ret;

}


// ===== COMPILED SASS (sm_100) =====

	.target	sm_100

	.elftype	@"ET_EXEC"


//--------------------- .note.nv.tkinfo           --------------------------
	.section	.note.nv.tkinfo,"",@"SHT_NOTE"
	.sectionflags	@"SHF_NOTE_NV_TKINFO"
	.tkinfo
        /*0018*/ 	.word	0x00000002
        /*0030*/ 	.string	""
        /*0030*/ 	.string	"ptxas"
        /*0030*/ 	.string	"Cuda compilation tools, release 13.0, V13.0.88"
        /*0030*/ 	.string	"Build cuda_13.0.r13.0/compiler.36424714_0"
        /*0030*/ 	.string	"-arch sm_100 -m 64 "



//--------------------- .note.nv.cuinfo           --------------------------
	.section	.note.nv.cuinfo,"",@"SHT_NOTE"
	.sectionflags	@"SHF_NOTE_NV_CUINFO"
        /*0018*/ 	.short	0x0002
        /*001a*/ 	.short	0x0064
        /*001c*/ 	.short	0x0082
	.zero		2


//--------------------- .nv.info                  --------------------------
	.section	.nv.info,"",@"SHT_CUDA_INFO"
	.align	4


	//----- nvinfo : EIATTR_REGCOUNT
	.align		4
        /*0000*/ 	.byte	0x04, 0x2f
        /*0002*/ 	.short	(.L_1 - .L_0)
	.align		4
.L_0:
        /*0004*/ 	.word	index@(_Z13square_kernelPKfPfi)
        /*0008*/ 	.word	0x0000000a


	//----- nvinfo : EIATTR_FRAME_SIZE
	.align		4
.L_1:
        /*000c*/ 	.byte	0x04, 0x11
        /*000e*/ 	.short	(.L_3 - .L_2)
	.align		4
.L_2:
        /*0010*/ 	.word	index@(_Z13square_kernelPKfPfi)
        /*0014*/ 	.word	0x00000000


	//----- nvinfo : EIATTR_MIN_STACK_SIZE
	.align		4
.L_3:
        /*0018*/ 	.byte	0x04, 0x12
        /*001a*/ 	.short	(.L_5 - .L_4)
	.align		4
.L_4:
        /*001c*/ 	.word	index@(_Z13square_kernelPKfPfi)
        /*0020*/ 	.word	0x00000000
.L_5:


//--------------------- .nv.compat                --------------------------
	.section	.nv.compat,"",@"SHT_CUDA_COMPAT_INFO"
	.align	4
        /*0000*/ 	.byte	0x02, 0x09, 0x00, 0x00, 0x02, 0x02, 0x01, 0x00, 0x02, 0x05, 0x05, 0x00, 0x03, 0x07, 0x01, 0x01
        /*0010*/ 	.byte	0x02, 0x03, 0x00, 0x00, 0x02, 0x06, 0x01, 0x00, 0x04, 0x0b, 0x08, 0x00, 0x09, 0x00, 0x00, 0x00
        /*0020*/ 	.byte	0x00, 0x00, 0x00, 0x00


//--------------------- .nv.info._Z13square_kernelPKfPfi --------------------------
	.section	.nv.info._Z13square_kernelPKfPfi,"",@"SHT_CUDA_INFO"
	.sectionflags	@""
	.align	4


	//----- nvinfo : EIATTR_CUDA_API_VERSION
	.align		4
        /*0000*/ 	.byte	0x04, 0x37
        /*0002*/ 	.short	(.L_7 - .L_6)
.L_6:
        /*0004*/ 	.word	0x00000082


	//----- nvinfo : EIATTR_KPARAM_INFO
	.align		4
.L_7:
        /*0008*/ 	.byte	0x04, 0x17
        /*000a*/ 	.short	(.L_9 - .L_8)
.L_8:
        /*000c*/ 	.word	0x00000000
        /*0010*/ 	.short	0x0002
        /*0012*/ 	.short	0x0010
        /*0014*/ 	.byte	0x00, 0xf0, 0x11, 0x00


	//----- nvinfo : EIATTR_KPARAM_INFO
	.align		4
.L_9:
        /*0018*/ 	.byte	0x04, 0x17
        /*001a*/ 	.short	(.L_11 - .L_10)
.L_10:
        /*001c*/ 	.word	0x00000000
        /*0020*/ 	.short	0x0001
        /*0022*/ 	.short	0x0008
        /*0024*/ 	.byte	0x00, 0xf5, 0x21, 0x00


	//----- nvinfo : EIATTR_KPARAM_INFO
	.align		4
.L_11:
        /*0028*/ 	.byte	0x04, 0x17
        /*002a*/ 	.short	(.L_13 - .L_12)
.L_12:
        /*002c*/ 	.word	0x00000000
        /*0030*/ 	.short	0x0000
        /*0032*/ 	.short	0x0000
        /*0034*/ 	.byte	0x00, 0xf5, 0x21, 0x00


	//----- nvinfo : EIATTR_SPARSE_MMA_MASK
	.align		4
.L_13:
        /*0038*/ 	.byte	0x03, 0x50
        /*003a*/ 	.short	0x0000


	//----- nvinfo : EIATTR_MAXREG_COUNT
	.align		4
        /*003c*/ 	.byte	0x03, 0x1b
        /*003e*/ 	.short	0x00ff


	//----- nvinfo : EIATTR_MERCURY_ISA_VERSION
	.align		4
        /*0040*/ 	.byte	0x03, 0x5f
        /*0042*/ 	.short	0x0101


	//----- nvinfo : EIATTR_VRC_CTA_INIT_COUNT
	.align		4
        /*0044*/ 	.byte	0x02, 0x4a
	.zero		1
	.zero		1


	//----- nvinfo : EIATTR_EXIT_INSTR_OFFSETS
	.align		4
        /*0048*/ 	.byte	0x04, 0x1c
        /*004a*/ 	.short	(.L_15 - .L_14)


	//   ....[0]....
.L_14:
        /*004c*/ 	.word	0x00000070


	//   ....[1]....
        /*0050*/ 	.word	0x00000100


	//----- nvinfo : EIATTR_CBANK_PARAM_SIZE
	.align		4
.L_15:
        /*0054*/ 	.byte	0x03, 0x19
        /*0056*/ 	.short	0x0014


	//----- nvinfo : EIATTR_PARAM_CBANK
	.align		4
        /*0058*/ 	.byte	0x04, 0x0a
        /*005a*/ 	.short	(.L_17 - .L_16)
	.align		4
.L_16:
        /*005c*/ 	.word	index@(.nv.constant0._Z13square_kernelPKfPfi)
        /*0060*/ 	.short	0x0380
        /*0062*/ 	.short	0x0014


	//----- nvinfo : EIATTR_SW_WAR
	.align		4
.L_17:
        /*0064*/ 	.byte	0x04, 0x36
        /*0066*/ 	.short	(.L_19 - .L_18)
.L_18:
        /*0068*/ 	.word	0x00000008
.L_19:


//--------------------- .nv.callgraph             --------------------------
	.section	.nv.callgraph,"",@"SHT_CUDA_CALLGRAPH"
	.align	4
	.sectionentsize	8
	.align		4
        /*0000*/ 	.word	0x00000000
	.align		4
        /*0004*/ 	.word	0xffffffff
	.align		4
        /*0008*/ 	.word	0x00000000
	.align		4
        /*000c*/ 	.word	0xfffffffe
	.align		4
        /*0010*/ 	.word	0x00000000
	.align		4
        /*0014*/ 	.word	0xfffffffd
	.align		4
        /*0018*/ 	.word	0x00000000
	.align		4
        /*001c*/ 	.word	0xfffffffc


//--------------------- .text._Z13square_kernelPKfPfi --------------------------
	.section	.text._Z13square_kernelPKfPfi,"ax",@progbits
	.align	128
        .global         _Z13square_kernelPKfPfi
        .type           _Z13square_kernelPKfPfi,@function
        .size           _Z13square_kernelPKfPfi,(.L_x_1 - _Z13square_kernelPKfPfi)
        .other          _Z13square_kernelPKfPfi,@"STO_CUDA_ENTRY STV_DEFAULT"
_Z13square_kernelPKfPfi:
.text._Z13square_kernelPKfPfi:
[----:B------:R-:W-:Y:S01]  /*0000*/  LDC R1, c[0x0][0x37c] ;  /* 0x0000df00ff017b82 */ /* 0x000fe20000000800 */
[----:B------:R-:W0:Y:S07]  /*0010*/  S2R R0, SR_TID.X ;  /* 0x0000000000007919 */ /* 0x000e2e0000002100 */
[----:B------:R-:W0:Y:S01]  /*0020*/  S2UR UR4, SR_CTAID.X ;  /* 0x00000000000479c3 */ /* 0x000e220000002500 */
[----:B------:R-:W1:Y:S07]  /*0030*/  LDCU UR5, c[0x0][0x390] ;  /* 0x00007200ff0577ac */ /* 0x000e6e0008000800 */
[----:B------:R-:W0:Y:S02]  /*0040*/  LDC R7, c[0x0][0x360] ;  /* 0x0000d800ff077b82 */ /* 0x000e240000000800 */
[----:B0-----:R-:W-:-:S05]  /*0050*/  IMAD R7, R7, UR4, R0 ;  /* 0x0000000407077c24 */ /* 0x001fca000f8e0200 */
[----:B-1----:R-:W-:-:S13]  /*0060*/  ISETP.GE.AND P0, PT, R7, UR5, PT ;  /* 0x0000000507007c0c */ /* 0x002fda000bf06270 */
[----:B------:R-:W-:Y:S05]  /*0070*/  @P0 EXIT ;  /* 0x000000000000094d */ /* 0x000fea0003800000 */
[----:B------:R-:W0:Y:S01]  /*0080*/  LDC.64 R2, c[0x0][0x380] ;  /* 0x0000e000ff027b82 */ /* 0x000e220000000a00 */
[----:B------:R-:W1:Y:S07]  /*0090*/  LDCU.64 UR4, c[0x0][0x358] ;  /* 0x00006b00ff0477ac */ /* 0x000e6e0008000a00 */
[----:B------:R-:W2:Y:S01]  /*00a0*/  LDC.64 R4, c[0x0][0x388] ;  /* 0x0000e200ff047b82 */ /* 0x000ea20000000a00 */
[----:B0-----:R-:W-:-:S06]  /*00b0*/  IMAD.WIDE R2, R7, 0x4, R2 ;  /* 0x0000000407027825 */ /* 0x001fcc00078e0202 */
[----:B-1----:R-:W3:Y:S01]  /*00c0*/  LDG.E R2, desc[UR4][R2.64] ;  /* 0x0000000402027981 */ /* 0x002ee2000c1e1900 */
[----:B--2---:R-:W-:-:S04]  /*00d0*/  IMAD.WIDE R4, R7, 0x4, R4 ;  /* 0x0000000407047825 */ /* 0x004fc800078e0204 */
[----:B---3--:R-:W-:-:S05]  /*00e0*/  FMUL R7, R2, R2 ;  /* 0x0000000202077220 */ /* 0x008fca0000400000 */
[----:B------:R-:W-:Y:S01]  /*00f0*/  STG.E desc[UR4][R4.64], R7 ;  /* 0x0000000704007986 */ /* 0x000fe2000c101904 */
[----:B------:R-:W-:Y:S05]  /*0100*/  EXIT ;  /* 0x000000000000794d */ /* 0x000fea0003800000 */
.L_x_0:
[----:B------:R-:W-:-:S00]  /*0110*/  BRA `(.L_x_0) ;  /* 0xfffffffc00fc7947 */ /* 0x000fc0000383ffff */
[----:B------:R-:W-:-:S00]  /*0120*/  NOP ;  /* 0x0000000000007918 */ /* 0x000fc00000000000 */
        /* <DEDUP_REMOVED lines=13> */
.L_x_1:


//--------------------- .nv.shared.reserved.0     --------------------------
	.section	.nv.shared.reserved.0,"aw",@nobits
	.weak		__nv_reservedSMEM_offset_0_alias
	.size		__nv_reservedSMEM_offset_0_alias, 0, 64
	.other		__nv_reservedSMEM_offset_0_alias,@"STO_CUDA_RESERVED_SHARED STV_DEFAULT"
__nv_reservedSMEM_offset_0_alias:
	.zero		0
	.zero		64


//--------------------- .nv.constant0._Z13square_kernelPKfPfi --------------------------
	.section	.nv.constant0._Z13square_kernelPKfPfi,"a",@progbits
	.sectionflags	@""
	.align	4
.nv.constant0._Z13square_kernelPKfPfi:
	.zero		916


//--------------------- SYMBOLS --------------------------

	.type		.nv.reservedSmem.offset0,@object
	.size		.nv.reservedSmem.offset0,0x4
